//
// Generated by NVIDIA NVVM Compiler
//
// Compiler Build ID: CL-36424714
// Cuda compilation tools, release 13.0, V13.0.88
// Based on NVVM 20.0.0
//

.version 9.0
.target sm_100
.address_size 64

	// .globl	_Z9atomicAddPKfPfi

.visible .entry _Z9atomicAddPKfPfi(
	.param .u64 .ptr .align 1 _Z9atomicAddPKfPfi_param_0,
	.param .u64 .ptr .align 1 _Z9atomicAddPKfPfi_param_1,
	.param .u32 _Z9atomicAddPKfPfi_param_2
)
{
	.reg .pred 	%p<2>;
	.reg .b32 	%r<6>;
	.reg .b32 	%f<3>;
	.reg .b64 	%rd<7>;

	ld.param.u64 	%rd1, [_Z9atomicAddPKfPfi_param_0];
	ld.param.u64 	%rd2, [_Z9atomicAddPKfPfi_param_1];
	ld.param.u32 	%r2, [_Z9atomicAddPKfPfi_param_2];
	mov.u32 	%r3, %tid.x;
	mov.u32 	%r4, %ctaid.x;
	mov.u32 	%r5, %ntid.x;
	mad.lo.s32 	%r1, %r4, %r5, %r3;
	setp.ge.s32 	%p1, %r1, %r2;
	@%p1 bra 	$L__BB0_2;
	cvta.to.global.u64 	%rd3, %rd1;
	cvta.to.global.u64 	%rd4, %rd2;
	mul.wide.s32 	%rd5, %r1, 4;
	add.s64 	%rd6, %rd3, %rd5;
	ld.global.f32 	%f1, [%rd6];
	atom.global.add.f32 	%f2, [%rd4], %f1;
$L__BB0_2:
	ret;

}


// ===== COMPILED SASS (sm_100) =====

	.target	sm_100

	.elftype	@"ET_EXEC"


//--------------------- .note.nv.tkinfo           --------------------------
	.section	.note.nv.tkinfo,"",@"SHT_NOTE"
	.sectionflags	@"SHF_NOTE_NV_TKINFO"
	.tkinfo
        /*0018*/ 	.word	0x00000002
        /*0030*/ 	.string	""
        /*0030*/ 	.string	"ptxas"
        /*0030*/ 	.string	"Cuda compilation tools, release 13.0, V13.0.88"
        /*0030*/ 	.string	"Build cuda_13.0.r13.0/compiler.36424714_0"
        /*0030*/ 	.string	"-arch sm_100 -m 64 "



//--------------------- .note.nv.cuinfo           --------------------------
	.section	.note.nv.cuinfo,"",@"SHT_NOTE"
	.sectionflags	@"SHF_NOTE_NV_CUINFO"
        /*0018*/ 	.short	0x0002
        /*001a*/ 	.short	0x0064
        /*001c*/ 	.short	0x0082
	.zero		2


//--------------------- .nv.info                  --------------------------
	.section	.nv.info,"",@"SHT_CUDA_INFO"
	.align	4


	//----- nvinfo : EIATTR_REGCOUNT
	.align		4
        /*0000*/ 	.byte	0x04, 0x2f
        /*0002*/ 	.short	(.L_1 - .L_0)
	.align		4
.L_0:
        /*0004*/ 	.word	index@(_Z9atomicAddPKfPfi)
        /*0008*/ 	.word	0x00000008


	//----- nvinfo : EIATTR_FRAME_SIZE
	.align		4
.L_1:
        /*000c*/ 	.byte	0x04, 0x11
        /*000e*/ 	.short	(.L_3 - .L_2)
	.align		4
.L_2:
        /*0010*/ 	.word	index@(_Z9atomicAddPKfPfi)
        /*0014*/ 	.word	0x00000000


	//----- nvinfo : EIATTR_MIN_STACK_SIZE
	.align		4
.L_3:
        /*0018*/ 	.byte	0x04, 0x12
        /*001a*/ 	.short	(.L_5 - .L_4)
	.align		4
.L_4:
        /*001c*/ 	.word	index@(_Z9atomicAddPKfPfi)
        /*0020*/ 	.word	0x00000000
.L_5:


//--------------------- .nv.compat                --------------------------
	.section	.nv.compat,"",@"SHT_CUDA_COMPAT_INFO"
	.align	4
        /*0000*/ 	.byte	0x02, 0x09, 0x00, 0x00, 0x02, 0x02, 0x01, 0x00, 0x02, 0x05, 0x05, 0x00, 0x03, 0x07, 0x01, 0x01
        /*0010*/ 	.byte	0x02, 0x03, 0x00, 0x00, 0x02, 0x06, 0x01, 0x00, 0x04, 0x0b, 0x08, 0x00, 0x09, 0x00, 0x00, 0x00
        /*0020*/ 	.byte	0x00, 0x00, 0x00, 0x00


//--------------------- .nv.info._Z9atomicAddPKfPfi --------------------------
	.section	.nv.info._Z9atomicAddPKfPfi,"",@"SHT_CUDA_INFO"
	.sectionflags	@""
	.align	4


	//----- nvinfo : EIATTR_CUDA_API_VERSION
	.align		4
        /*0000*/ 	.byte	0x04, 0x37
        /*0002*/ 	.short	(.L_7 - .L_6)
.L_6:
        /*0004*/ 	.word	0x00000082


	//----- nvinfo : EIATTR_KPARAM_INFO
	.align		4
.L_7:
        /*0008*/ 	.byte	0x04, 0x17
        /*000a*/ 	.short	(.L_9 - .L_8)
.L_8:
        /*000c*/ 	.word	0x00000000
        /*0010*/ 	.short	0x0002
        /*0012*/ 	.short	0x0010
        /*0014*/ 	.byte	0x00, 0xf0, 0x11, 0x00


	//----- nvinfo : EIATTR_KPARAM_INFO
	.align		4
.L_9:
        /*0018*/ 	.byte	0x04, 0x17
        /*001a*/ 	.short	(.L_11 - .L_10)
.L_10:
        /*001c*/ 	.word	0x00000000
        /*0020*/ 	.short	0x0001
        /*0022*/ 	.short	0x0008
        /*0024*/ 	.byte	0x00, 0xf5, 0x21, 0x00


	//----- nvinfo : EIATTR_KPARAM_INFO
	.align		4
.L_11:
        /*0028*/ 	.byte	0x04, 0x17
        /*002a*/ 	.short	(.L_13 - .L_12)
.L_12:
        /*002c*/ 	.word	0x00000000
        /*0030*/ 	.short	0x0000
        /*0032*/ 	.short	0x0000
        /*0034*/ 	.byte	0x00, 0xf5, 0x21, 0x00


	//----- nvinfo : EIATTR_SPARSE_MMA_MASK
	.align		4
.L_13:
        /*0038*/ 	.byte	0x03, 0x50
        /*003a*/ 	.short	0x0000


	//----- nvinfo : EIATTR_MAXREG_COUNT
	.align		4
        /*003c*/ 	.byte	0x03, 0x1b
        /*003e*/ 	.short	0x00ff


	//----- nvinfo : EIATTR_MERCURY_ISA_VERSION
	.align		4
        /*0040*/ 	.byte	0x03, 0x5f
        /*0042*/ 	.short	0x0101


	//----- nvinfo : EIATTR_VRC_CTA_INIT_COUNT
	.align		4
        /*0044*/ 	.byte	0x02, 0x4a
	.zero		1
	.zero		1


	//----- nvinfo : EIATTR_EXIT_INSTR_OFFSETS
	.align		4
        /*0048*/ 	.byte	0x04, 0x1c
        /*004a*/ 	.short	(.L_15 - .L_14)


	//   ....[0]....
.L_14:
        /*004c*/ 	.word	0x00000070


	//   ....[1]....
        /*0050*/ 	.word	0x000000e0


	//----- nvinfo : EIATTR_CBANK_PARAM_SIZE
	.align		4
.L_15:
        /*0054*/ 	.byte	0x03, 0x19
        /*0056*/ 	.short	0x0014


	//----- nvinfo : EIATTR_PARAM_CBANK
	.align		4
        /*0058*/ 	.byte	0x04, 0x0a
        /*005a*/ 	.short	(.L_17 - .L_16)
	.align		4
.L_16:
        /*005c*/ 	.word	index@(.nv.constant0._Z9atomicAddPKfPfi)
        /*0060*/ 	.short	0x0380
        /*0062*/ 	.short	0x0014


	//----- nvinfo : EIATTR_SW_WAR
	.align		4
.L_17:
        /*0064*/ 	.byte	0x04, 0x36
        /*0066*/ 	.short	(.L_19 - .L_18)
.L_18:
        /*0068*/ 	.word	0x00000008
.L_19:


//--------------------- .nv.callgraph             --------------------------
	.section	.nv.callgraph,"",@"SHT_CUDA_CALLGRAPH"
	.align	4
	.sectionentsize	8
	.align		4
        /*0000*/ 	.word	0x00000000
	.align		4
        /*0004*/ 	.word	0xffffffff
	.align		4
        /*0008*/ 	.word	0x00000000
	.align		4
        /*000c*/ 	.word	0xfffffffe
	.align		4
        /*0010*/ 	.word	0x00000000
	.align		4
        /*0014*/ 	.word	0xfffffffd
	.align		4
        /*0018*/ 	.word	0x00000000
	.align		4
        /*001c*/ 	.word	0xfffffffc


//--------------------- .text._Z9atomicAddPKfPfi  --------------------------
	.section	.text._Z9atomicAddPKfPfi,"ax",@progbits
	.align	128
        .global         _Z9atomicAddPKfPfi
        .type           _Z9atomicAddPKfPfi,@function
        .size           _Z9atomicAddPKfPfi,(.L_x_1 - _Z9atomicAddPKfPfi)
        .other          _Z9atomicAddPKfPfi,@"STO_CUDA_ENTRY STV_DEFAULT"
_Z9atomicAddPKfPfi:
.text._Z9atomicAddPKfPfi:
[----:B------:R-:W-:Y:S01]  /*0000*/  LDC R1, c[0x0][0x37c] ;  /* 0x0000df00ff017b82 */ /* 0x000fe20000000800 */
[----:B------:R-:W0:Y:S07]  /*0010*/  S2R R5, SR_TID.X ;  /* 0x0000000000057919 */ /* 0x000e2e0000002100 */
[----:B------:R-:W0:Y:S01]  /*0020*/  S2UR UR4, SR_CTAID.X ;  /* 0x00000000000479c3 */ /* 0x000e220000002500 */
[----:B------:R-:W1:Y:S07]  /*0030*/  LDCU UR5, c[0x0][0x390] ;  /* 0x00007200ff0577ac */ /* 0x000e6e0008000800 */
[----:B------:R-:W0:Y:S02]  /*0040*/  LDC R0, c[0x0][0x360] ;  /* 0x0000d800ff007b82 */ /* 0x000e240000000800 */
[----:B0-----:R-:W-:-:S05]  /*0050*/  IMAD R5, R0, UR4, R5 ;  /* 0x0000000400057c24 */ /* 0x001fca000f8e0205 */
[----:B-1----:R-:W-:-:S13]  /*0060*/  ISETP.GE.AND P0, PT, R5, UR5, PT ;  /* 0x0000000505007c0c */ /* 0x002fda000bf06270 */
[----:B------:R-:W-:Y:S05]  /*0070*/  @P0 EXIT ;  /* 0x000000000000094d */ /* 0x000fea0003800000 */
[----:B------:R-:W0:Y:S01]  /*0080*/  LDC.64 R2, c[0x0][0x380] ;  /* 0x0000e000ff027b82 */ /* 0x000e220000000a00 */
[----:B------:R-:W1:Y:S01]  /*0090*/  LDCU.64 UR4, c[0x0][0x358] ;  /* 0x00006b00ff0477ac */ /* 0x000e620008000a00 */
[----:B0-----:R-:W-:-:S06]  /*00a0*/  IMAD.WIDE R2, R5, 0x4, R2 ;  /* 0x0000000405027825 */ /* 0x001fcc00078e0202 */
[----:B-1----:R-:W2:Y:S01]  /*00b0*/  LDG.E R3, desc[UR4][R2.64] ;  /* 0x0000000402037981 */ /* 0x002ea2000c1e1900 */
[----:B------:R-:W2:Y:S03]  /*00c0*/  LDC.64 R4, c[0x0][0x388] ;  /* 0x0000e200ff047b82 */ /* 0x000ea60000000a00 */
[----:B--2---:R-:W-:Y:S01]  /*00d0*/  REDG.E.ADD.F32.FTZ.RN.STRONG.GPU desc[UR4][R4.64], R3 ;  /* 0x00000003040079a6 */ /* 0x004fe2000c12f304 */
[----:B------:R-:W-:Y:S05]  /*00e0*/  EXIT ;  /* 0x000000000000794d */ /* 0x000fea0003800000 */
.L_x_0:
[----:B------:R-:W-:-:S00]  /*00f0*/  BRA `(.L_x_0) ;  /* 0xfffffffc00fc7947 */ /* 0x000fc0000383ffff */
[----:B------:R-:W-:-:S00]  /*0100*/  NOP ;  /* 0x0000000000007918 */ /* 0x000fc00000000000 */
[----:B------:R-:W-:-:S00]  /*0110*/  NOP ;  /* 0x0000000000007918 */ /* 0x000fc00000000000 */
[----:B------:R-:W-:-:S00]  /*0120*/  NOP ;  /* 0x0000000000007918 */ /* 0x000fc00000000000 */
[----:B------:R-:W-:-:S00]  /*0130*/  NOP ;  /* 0x0000000000007918 */ /* 0x000fc00000000000 */
[----:B------:R-:W-:-:S00]  /*0140*/  NOP ;  /* 0x0000000000007918 */ /* 0x000fc00000000000 */
[----:B------:R-:W-:-:S00]  /*0150*/  NOP ;  /* 0x0000000000007918 */ /* 0x000fc00000000000 */
[----:B------:R-:W-:-:S00]  /*0160*/  NOP ;  /* 0x0000000000007918 */ /* 0x000fc00000000000 */
[----:B------:R-:W-:-:S00]  /*0170*/  NOP ;  /* 0x0000000000007918 */ /* 0x000fc00000000000 */
.L_x_1:


//--------------------- .nv.shared.reserved.0     --------------------------
	.section	.nv.shared.reserved.0,"aw",@nobits
	.weak		__nv_reservedSMEM_offset_0_alias
	.size		__nv_reservedSMEM_offset_0_alias, 0, 64
	.other		__nv_reservedSMEM_offset_0_alias,@"STO_CUDA_RESERVED_SHARED STV_DEFAULT"
__nv_reservedSMEM_offset_0_alias:
	.zero		0
	.zero		64


//--------------------- .nv.constant0._Z9atomicAddPKfPfi --------------------------
	.section	.nv.constant0._Z9atomicAddPKfPfi,"a",@progbits
	.sectionflags	@""
	.align	4
.nv.constant0._Z9atomicAddPKfPfi:
	.zero		916


//--------------------- SYMBOLS --------------------------

	.type		.nv.reservedSmem.offset0,@object
	.size		.nv.reservedSmem.offset0,0x4
